//
// Generated by NVIDIA NVVM Compiler
//
// Compiler Build ID: CL-36424714
// Cuda compilation tools, release 13.0, V13.0.88
// Based on NVVM 20.0.0
//

.version 9.0
.target sm_100
.address_size 64

	// .globl	_Z6MatSubjjjjPKfjPfj

.visible .entry _Z6MatSubjjjjPKfjPfj(
	.param .u32 _Z6MatSubjjjjPKfjPfj_param_0,
	.param .u32 _Z6MatSubjjjjPKfjPfj_param_1,
	.param .u32 _Z6MatSubjjjjPKfjPfj_param_2,
	.param .u32 _Z6MatSubjjjjPKfjPfj_param_3,
	.param .u64 .ptr .align 1 _Z6MatSubjjjjPKfjPfj_param_4,
	.param .u32 _Z6MatSubjjjjPKfjPfj_param_5,
	.param .u64 .ptr .align 1 _Z6MatSubjjjjPKfjPfj_param_6,
	.param .u32 _Z6MatSubjjjjPKfjPfj_param_7
)
{
	.reg .pred 	%p<4>;
	.reg .b32 	%r<21>;
	.reg .b32 	%f<2>;
	.reg .b64 	%rd<9>;

	ld.param.u32 	%r3, [_Z6MatSubjjjjPKfjPfj_param_0];
	ld.param.u32 	%r4, [_Z6MatSubjjjjPKfjPfj_param_1];
	ld.param.u32 	%r7, [_Z6MatSubjjjjPKfjPfj_param_2];
	ld.param.u32 	%r8, [_Z6MatSubjjjjPKfjPfj_param_3];
	ld.param.u64 	%rd1, [_Z6MatSubjjjjPKfjPfj_param_4];
	ld.param.u32 	%r5, [_Z6MatSubjjjjPKfjPfj_param_5];
	ld.param.u64 	%rd2, [_Z6MatSubjjjjPKfjPfj_param_6];
	ld.param.u32 	%r6, [_Z6MatSubjjjjPKfjPfj_param_7];
	mov.u32 	%r10, %ntid.x;
	mov.u32 	%r11, %ctaid.x;
	mov.u32 	%r12, %tid.x;
	mad.lo.s32 	%r1, %r10, %r11, %r12;
	mov.u32 	%r13, %ntid.y;
	mov.u32 	%r14, %ctaid.y;
	mov.u32 	%r15, %tid.y;
	mad.lo.s32 	%r16, %r13, %r14, %r15;
	setp.ge.u32 	%p1, %r1, %r7;
	setp.ge.u32 	%p2, %r16, %r8;
	or.pred  	%p3, %p1, %p2;
	@%p3 bra 	$L__BB0_2;
	cvta.to.global.u64 	%rd3, %rd1;
	cvta.to.global.u64 	%rd4, %rd2;
	add.s32 	%r17, %r4, %r16;
	add.s32 	%r18, %r3, %r1;
	mad.lo.s32 	%r19, %r5, %r17, %r18;
	mul.wide.u32 	%rd5, %r19, 4;
	add.s64 	%rd6, %rd3, %rd5;
	ld.global.f32 	%f1, [%rd6];
	mad.lo.s32 	%r20, %r6, %r16, %r1;
	mul.wide.u32 	%rd7, %r20, 4;
	add.s64 	%rd8, %rd4, %rd7;
	st.global.f32 	[%rd8], %f1;
$L__BB0_2:
	ret;

}


// ===== COMPILED SASS (sm_100) =====

	.target	sm_100

	.elftype	@"ET_EXEC"


//--------------------- .note.nv.tkinfo           --------------------------
	.section	.note.nv.tkinfo,"",@"SHT_NOTE"
	.sectionflags	@"SHF_NOTE_NV_TKINFO"
	.tkinfo
        /*0018*/ 	.word	0x00000002
        /*0030*/ 	.string	""
        /*0030*/ 	.string	"ptxas"
        /*0030*/ 	.string	"Cuda compilation tools, release 13.0, V13.0.88"
        /*0030*/ 	.string	"Build cuda_13.0.r13.0/compiler.36424714_0"
        /*0030*/ 	.string	"-arch sm_100 -m 64 "



//--------------------- .note.nv.cuinfo           --------------------------
	.section	.note.nv.cuinfo,"",@"SHT_NOTE"
	.sectionflags	@"SHF_NOTE_NV_CUINFO"
        /*0018*/ 	.short	0x0002
        /*001a*/ 	.short	0x0064
        /*001c*/ 	.short	0x0082
	.zero		2


//--------------------- .nv.info                  --------------------------
	.section	.nv.info,"",@"SHT_CUDA_INFO"
	.align	4


	//----- nvinfo : EIATTR_REGCOUNT
	.align		4
        /*0000*/ 	.byte	0x04, 0x2f
        /*0002*/ 	.short	(.L_1 - .L_0)
	.align		4
.L_0:
        /*0004*/ 	.word	index@(_Z6MatSubjjjjPKfjPfj)
        /*0008*/ 	.word	0x0000000a


	//----- nvinfo : EIATTR_FRAME_SIZE
	.align		4
.L_1:
        /*000c*/ 	.byte	0x04, 0x11
        /*000e*/ 	.short	(.L_3 - .L_2)
	.align		4
.L_2:
        /*0010*/ 	.word	index@(_Z6MatSubjjjjPKfjPfj)
        /*0014*/ 	.word	0x00000000


	//----- nvinfo : EIATTR_MIN_STACK_SIZE
	.align		4
.L_3:
        /*0018*/ 	.byte	0x04, 0x12
        /*001a*/ 	.short	(.L_5 - .L_4)
	.align		4
.L_4:
        /*001c*/ 	.word	index@(_Z6MatSubjjjjPKfjPfj)
        /*0020*/ 	.word	0x00000000
.L_5:


//--------------------- .nv.compat                --------------------------
	.section	.nv.compat,"",@"SHT_CUDA_COMPAT_INFO"
	.align	4
        /*0000*/ 	.byte	0x02, 0x09, 0x00, 0x00, 0x02, 0x02, 0x01, 0x00, 0x02, 0x05, 0x05, 0x00, 0x03, 0x07, 0x01, 0x01
        /*0010*/ 	.byte	0x02, 0x03, 0x00, 0x00, 0x02, 0x06, 0x01, 0x00, 0x04, 0x0b, 0x08, 0x00, 0x09, 0x00, 0x00, 0x00
        /*0020*/ 	.byte	0x00, 0x00, 0x00, 0x00


//--------------------- .nv.info._Z6MatSubjjjjPKfjPfj --------------------------
	.section	.nv.info._Z6MatSubjjjjPKfjPfj,"",@"SHT_CUDA_INFO"
	.sectionflags	@""
	.align	4


	//----- nvinfo : EIATTR_CUDA_API_VERSION
	.align		4
        /*0000*/ 	.byte	0x04, 0x37
        /*0002*/ 	.short	(.L_7 - .L_6)
.L_6:
        /*0004*/ 	.word	0x00000082


	//----- nvinfo : EIATTR_KPARAM_INFO
	.align		4
.L_7:
        /*0008*/ 	.byte	0x04, 0x17
        /*000a*/ 	.short	(.L_9 - .L_8)
.L_8:
        /*000c*/ 	.word	0x00000000
        /*0010*/ 	.short	0x0007
        /*0012*/ 	.short	0x0028
        /*0014*/ 	.byte	0x00, 0xf0, 0x11, 0x00


	//----- nvinfo : EIATTR_KPARAM_INFO
	.align		4
.L_9:
        /*0018*/ 	.byte	0x04, 0x17
        /*001a*/ 	.short	(.L_11 - .L_10)
.L_10:
        /*001c*/ 	.word	0x00000000
        /*0020*/ 	.short	0x0006
        /*0022*/ 	.short	0x0020
        /*0024*/ 	.byte	0x00, 0xf5, 0x21, 0x00


	//----- nvinfo : EIATTR_KPARAM_INFO
	.align		4
.L_11:
        /*0028*/ 	.byte	0x04, 0x17
        /*002a*/ 	.short	(.L_13 - .L_12)
.L_12:
        /*002c*/ 	.word	0x00000000
        /*0030*/ 	.short	0x0005
        /*0032*/ 	.short	0x0018
        /*0034*/ 	.byte	0x00, 0xf0, 0x11, 0x00


	//----- nvinfo : EIATTR_KPARAM_INFO
	.align		4
.L_13:
        /*0038*/ 	.byte	0x04, 0x17
        /*003a*/ 	.short	(.L_15 - .L_14)
.L_14:
        /*003c*/ 	.word	0x00000000
        /*0040*/ 	.short	0x0004
        /*0042*/ 	.short	0x0010
        /*0044*/ 	.byte	0x00, 0xf5, 0x21, 0x00


	//----- nvinfo : EIATTR_KPARAM_INFO
	.align		4
.L_15:
        /*0048*/ 	.byte	0x04, 0x17
        /*004a*/ 	.short	(.L_17 - .L_16)
.L_16:
        /*004c*/ 	.word	0x00000000
        /*0050*/ 	.short	0x0003
        /*0052*/ 	.short	0x000c
        /*0054*/ 	.byte	0x00, 0xf0, 0x11, 0x00


	//----- nvinfo : EIATTR_KPARAM_INFO
	.align		4
.L_17:
        /*0058*/ 	.byte	0x04, 0x17
        /*005a*/ 	.short	(.L_19 - .L_18)
.L_18:
        /*005c*/ 	.word	0x00000000
        /*0060*/ 	.short	0x0002
        /*0062*/ 	.short	0x0008
        /*0064*/ 	.byte	0x00, 0xf0, 0x11, 0x00


	//----- nvinfo : EIATTR_KPARAM_INFO
	.align		4
.L_19:
        /*0068*/ 	.byte	0x04, 0x17
        /*006a*/ 	.short	(.L_21 - .L_20)
.L_20:
        /*006c*/ 	.word	0x00000000
        /*0070*/ 	.short	0x0001
        /*0072*/ 	.short	0x0004
        /*0074*/ 	.byte	0x00, 0xf0, 0x11, 0x00


	//----- nvinfo : EIATTR_KPARAM_INFO
	.align		4
.L_21:
        /*0078*/ 	.byte	0x04, 0x17
        /*007a*/ 	.short	(.L_23 - .L_22)
.L_22:
        /*007c*/ 	.word	0x00000000
        /*0080*/ 	.short	0x0000
        /*0082*/ 	.short	0x0000
        /*0084*/ 	.byte	0x00, 0xf0, 0x11, 0x00


	//----- nvinfo : EIATTR_SPARSE_MMA_MASK
	.align		4
.L_23:
        /*0088*/ 	.byte	0x03, 0x50
        /*008a*/ 	.short	0x0000


	//----- nvinfo : EIATTR_MAXREG_COUNT
	.align		4
        /*008c*/ 	.byte	0x03, 0x1b
        /*008e*/ 	.short	0x00ff


	//----- nvinfo : EIATTR_MERCURY_ISA_VERSION
	.align		4
        /*0090*/ 	.byte	0x03, 0x5f
        /*0092*/ 	.short	0x0101


	//----- nvinfo : EIATTR_VRC_CTA_INIT_COUNT
	.align		4
        /*0094*/ 	.byte	0x02, 0x4a
	.zero		1
	.zero		1


	//----- nvinfo : EIATTR_EXIT_INSTR_OFFSETS
	.align		4
        /*0098*/ 	.byte	0x04, 0x1c
        /*009a*/ 	.short	(.L_25 - .L_24)


	//   ....[0]....
.L_24:
        /*009c*/ 	.word	0x000000c0


	//   ....[1]....
        /*00a0*/ 	.word	0x000001b0


	//----- nvinfo : EIATTR_CBANK_PARAM_SIZE
	.align		4
.L_25:
        /*00a4*/ 	.byte	0x03, 0x19
        /*00a6*/ 	.short	0x002c


	//----- nvinfo : EIATTR_PARAM_CBANK
	.align		4
        /*00a8*/ 	.byte	0x04, 0x0a
        /*00aa*/ 	.short	(.L_27 - .L_26)
	.align		4
.L_26:
        /*00ac*/ 	.word	index@(.nv.constant0._Z6MatSubjjjjPKfjPfj)
        /*00b0*/ 	.short	0x0380
        /*00b2*/ 	.short	0x002c


	//----- nvinfo : EIATTR_SW_WAR
	.align		4
.L_27:
        /*00b4*/ 	.byte	0x04, 0x36
        /*00b6*/ 	.short	(.L_29 - .L_28)
.L_28:
        /*00b8*/ 	.word	0x00000008
.L_29:


//--------------------- .nv.callgraph             --------------------------
	.section	.nv.callgraph,"",@"SHT_CUDA_CALLGRAPH"
	.align	4
	.sectionentsize	8
	.align		4
        /*0000*/ 	.word	0x00000000
	.align		4
        /*0004*/ 	.word	0xffffffff
	.align		4
        /*0008*/ 	.word	0x00000000
	.align		4
        /*000c*/ 	.word	0xfffffffe
	.align		4
        /*0010*/ 	.word	0x00000000
	.align		4
        /*0014*/ 	.word	0xfffffffd
	.align		4
        /*0018*/ 	.word	0x00000000
	.align		4
        /*001c*/ 	.word	0xfffffffc


//--------------------- .text._Z6MatSubjjjjPKfjPfj --------------------------
	.section	.text._Z6MatSubjjjjPKfjPfj,"ax",@progbits
	.align	128
        .global         _Z6MatSubjjjjPKfjPfj
        .type           _Z6MatSubjjjjPKfjPfj,@function
        .size           _Z6MatSubjjjjPKfjPfj,(.L_x_1 - _Z6MatSubjjjjPKfjPfj)
        .other          _Z6MatSubjjjjPKfjPfj,@"STO_CUDA_ENTRY STV_DEFAULT"
_Z6MatSubjjjjPKfjPfj:
.text._Z6MatSubjjjjPKfjPfj:
[----:B------:R-:W-:Y:S01]  /*0000*/  LDC R1, c[0x0][0x37c] ;  /* 0x0000df00ff017b82 */ /* 0x000fe20000000800 */
[----:B------:R-:W0:Y:S01]  /*0010*/  S2R R7, SR_CTAID.Y ;  /* 0x0000000000077919 */ /* 0x000e220000002600 */
[----:B------:R-:W1:Y:S01]  /*0020*/  LDCU UR4, c[0x0][0x360] ;  /* 0x00006c00ff0477ac */ /* 0x000e620008000800 */
[----:B------:R-:W0:Y:S01]  /*0030*/  S2R R2, SR_TID.Y ;  /* 0x0000000000027919 */ /* 0x000e220000002200 */
[----:B------:R-:W0:Y:S01]  /*0040*/  LDCU UR5, c[0x0][0x364] ;  /* 0x00006c80ff0577ac */ /* 0x000e220008000800 */
[----:B------:R-:W1:Y:S01]  /*0050*/  S2R R0, SR_CTAID.X ;  /* 0x0000000000007919 */ /* 0x000e620000002500 */
[----:B------:R-:W2:Y:S01]  /*0060*/  LDCU.64 UR6, c[0x0][0x388] ;  /* 0x00007100ff0677ac */ /* 0x000ea20008000a00 */
[----:B------:R-:W1:Y:S01]  /*0070*/  S2R R3, SR_TID.X ;  /* 0x0000000000037919 */ /* 0x000e620000002100 */
[----:B0-----:R-:W-:-:S05]  /*0080*/  IMAD R7, R7, UR5, R2 ;  /* 0x0000000507077c24 */ /* 0x001fca000f8e0202 */
[----:B--2---:R-:W-:Y:S01]  /*0090*/  ISETP.GE.U32.AND P0, PT, R7, UR7, PT ;  /* 0x0000000707007c0c */ /* 0x004fe2000bf06070 */
[----:B-1----:R-:W-:-:S05]  /*00a0*/  IMAD R0, R0, UR4, R3 ;  /* 0x0000000400007c24 */ /* 0x002fca000f8e0203 */
[----:B------:R-:W-:-:S13]  /*00b0*/  ISETP.GE.U32.OR P0, PT, R0, UR6, P0 ;  /* 0x0000000600007c0c */ /* 0x000fda0008706470 */
[----:B------:R-:W-:Y:S05]  /*00c0*/  @P0 EXIT ;  /* 0x000000000000094d */ /* 0x000fea0003800000 */
[----:B------:R-:W0:Y:S01]  /*00d0*/  LDCU.64 UR6, c[0x0][0x380] ;  /* 0x00007000ff0677ac */ /* 0x000e220008000a00 */
[----:B------:R-:W1:Y:S01]  /*00e0*/  LDC.64 R2, c[0x0][0x390] ;  /* 0x0000e400ff027b82 */ /* 0x000e620000000a00 */
[----:B------:R-:W2:Y:S01]  /*00f0*/  LDCU UR8, c[0x0][0x398] ;  /* 0x00007300ff0877ac */ /* 0x000ea20008000800 */
[----:B------:R-:W3:Y:S01]  /*0100*/  LDCU.64 UR4, c[0x0][0x358] ;  /* 0x00006b00ff0477ac */ /* 0x000ee20008000a00 */
[----:B0-----:R-:W-:Y:S02]  /*0110*/  IADD3 R4, PT, PT, R7, UR7, RZ ;  /* 0x0000000707047c10 */ /* 0x001fe4000fffe0ff */
[----:B------:R-:W-:Y:S01]  /*0120*/  IADD3 R5, PT, PT, R0, UR6, RZ ;  /* 0x0000000600057c10 */ /* 0x000fe2000fffe0ff */
[----:B------:R-:W0:Y:S04]  /*0130*/  LDCU UR6, c[0x0][0x3a8] ;  /* 0x00007500ff0677ac */ /* 0x000e280008000800 */
[----:B--2---:R-:W-:-:S04]  /*0140*/  IMAD R5, R4, UR8, R5 ;  /* 0x0000000804057c24 */ /* 0x004fc8000f8e0205 */
[----:B-1----:R-:W-:Y:S02]  /*0150*/  IMAD.WIDE.U32 R2, R5, 0x4, R2 ;  /* 0x0000000405027825 */ /* 0x002fe400078e0002 */
[----:B------:R-:W1:Y:S04]  /*0160*/  LDC.64 R4, c[0x0][0x3a0] ;  /* 0x0000e800ff047b82 */ /* 0x000e680000000a00 */
[----:B---3--:R-:W2:Y:S01]  /*0170*/  LDG.E R3, desc[UR4][R2.64] ;  /* 0x0000000402037981 */ /* 0x008ea2000c1e1900 */
[----:B0-----:R-:W-:-:S04]  /*0180*/  IMAD R7, R7, UR6, R0 ;  /* 0x0000000607077c24 */ /* 0x001fc8000f8e0200 */
[----:B-1----:R-:W-:-:S05]  /*0190*/  IMAD.WIDE.U32 R4, R7, 0x4, R4 ;  /* 0x0000000407047825 */ /* 0x002fca00078e0004 */
[----:B--2---:R-:W-:Y:S01]  /*01a0*/  STG.E desc[UR4][R4.64], R3 ;  /* 0x0000000304007986 */ /* 0x004fe2000c101904 */
[----:B------:R-:W-:Y:S05]  /*01b0*/  EXIT ;  /* 0x000000000000794d */ /* 0x000fea0003800000 */
.L_x_0:
[----:B------:R-:W-:-:S00]  /*01c0*/  BRA `(.L_x_0) ;  /* 0xfffffffc00fc7947 */ /* 0x000fc0000383ffff */
[----:B------:R-:W-:-:S00]  /*01d0*/  NOP ;  /* 0x0000000000007918 */ /* 0x000fc00000000000 */
        /* <DEDUP_REMOVED lines=10> */
.L_x_1:


//--------------------- .nv.shared.reserved.0     --------------------------
	.section	.nv.shared.reserved.0,"aw",@nobits
	.weak		__nv_reservedSMEM_offset_0_alias
	.size		__nv_reservedSMEM_offset_0_alias, 0, 64
	.other		__nv_reservedSMEM_offset_0_alias,@"STO_CUDA_RESERVED_SHARED STV_DEFAULT"
__nv_reservedSMEM_offset_0_alias:
	.zero		0
	.zero		64


//--------------------- .nv.constant0._Z6MatSubjjjjPKfjPfj --------------------------
	.section	.nv.constant0._Z6MatSubjjjjPKfjPfj,"a",@progbits
	.sectionflags	@""
	.align	4
.nv.constant0._Z6MatSubjjjjPKfjPfj:
	.zero		940


//--------------------- SYMBOLS --------------------------

	.type		.nv.reservedSmem.offset0,@object
	.size		.nv.reservedSmem.offset0,0x4
